//
// Generated by NVIDIA NVVM Compiler
//
// Compiler Build ID: CL-36424714
// Cuda compilation tools, release 13.0, V13.0.88
// Based on NVVM 20.0.0
//

.version 9.0
.target sm_100
.address_size 64

	// .globl	pack_32_2
// _ZZ14blockReduceSumfE6shared has been demoted

.visible .entry pack_32_2(
	.param .u64 .ptr .align 1 pack_32_2_param_0,
	.param .u64 .ptr .align 1 pack_32_2_param_1,
	.param .u32 pack_32_2_param_2
)
{
	.reg .pred 	%p<10>;
	.reg .b16 	%rs<12>;
	.reg .b32 	%r<7>;
	.reg .b32 	%f<5>;
	.reg .b64 	%rd<9>;

	ld.param.u64 	%rd1, [pack_32_2_param_0];
	ld.param.u64 	%rd2, [pack_32_2_param_1];
	ld.param.u32 	%r2, [pack_32_2_param_2];
	mov.u32 	%r3, %ctaid.x;
	mov.u32 	%r4, %ntid.x;
	mov.u32 	%r5, %tid.x;
	mad.lo.s32 	%r1, %r3, %r4, %r5;
	setp.ge.s32 	%p1, %r1, %r2;
	@%p1 bra 	$L__BB0_2;
	cvta.to.global.u64 	%rd3, %rd2;
	cvta.to.global.u64 	%rd4, %rd1;
	shl.b32 	%r6, %r1, 2;
	mul.wide.s32 	%rd5, %r6, 4;
	add.s64 	%rd6, %rd4, %rd5;
	ld.global.nc.f32 	%f1, [%rd6];
	setp.gt.f32 	%p2, %f1, 0f3F000000;
	setp.lt.f32 	%p3, %f1, 0fBF000000;
	selp.b16 	%rs1, 2, 0, %p3;
	selp.b16 	%rs2, 1, %rs1, %p2;
	ld.global.nc.f32 	%f2, [%rd6+4];
	setp.gt.f32 	%p4, %f2, 0f3F000000;
	setp.lt.f32 	%p5, %f2, 0fBF000000;
	selp.b16 	%rs3, 8, 0, %p5;
	selp.b16 	%rs4, 4, %rs3, %p4;
	or.b16  	%rs5, %rs2, %rs4;
	ld.global.nc.f32 	%f3, [%rd6+8];
	setp.gt.f32 	%p6, %f3, 0f3F000000;
	setp.lt.f32 	%p7, %f3, 0fBF000000;
	selp.b16 	%rs6, 32, 0, %p7;
	selp.b16 	%rs7, 16, %rs6, %p6;
	or.b16  	%rs8, %rs5, %rs7;
	ld.global.nc.f32 	%f4, [%rd6+12];
	setp.gt.f32 	%p8, %f4, 0f3F000000;
	setp.lt.f32 	%p9, %f4, 0fBF000000;
	selp.b16 	%rs9, -128, 0, %p9;
	selp.b16 	%rs10, 64, %rs9, %p8;
	or.b16  	%rs11, %rs8, %rs10;
	cvt.s64.s32 	%rd7, %r1;
	add.s64 	%rd8, %rd3, %rd7;
	st.global.u8 	[%rd8], %rs11;
$L__BB0_2:
	ret;

}
	// .globl	bitnet_gemv_fused
.visible .entry bitnet_gemv_fused(
	.param .u64 .ptr .align 1 bitnet_gemv_fused_param_0,
	.param .u64 .ptr .align 1 bitnet_gemv_fused_param_1,
	.param .u64 .ptr .align 1 bitnet_gemv_fused_param_2,
	.param .u32 bitnet_gemv_fused_param_3,
	.param .u32 bitnet_gemv_fused_param_4,
	.param .f32 bitnet_gemv_fused_param_5
)
{
	.reg .pred 	%p<45>;
	.reg .b16 	%rs<25>;
	.reg .b32 	%r<69>;
	.reg .b32 	%f<99>;
	.reg .b64 	%rd<25>;
	// demoted variable
	.shared .align 4 .b8 _ZZ14blockReduceSumfE6shared[128];
	ld.param.u64 	%rd5, [bitnet_gemv_fused_param_0];
	ld.param.u64 	%rd6, [bitnet_gemv_fused_param_1];
	ld.param.u64 	%rd4, [bitnet_gemv_fused_param_2];
	ld.param.u32 	%r22, [bitnet_gemv_fused_param_3];
	ld.param.u32 	%r23, [bitnet_gemv_fused_param_4];
	ld.param.f32 	%f11, [bitnet_gemv_fused_param_5];
	cvta.to.global.u64 	%rd1, %rd5;
	cvta.to.global.u64 	%rd2, %rd6;
	mov.u32 	%r1, %ctaid.x;
	setp.ge.s32 	%p1, %r1, %r23;
	@%p1 bra 	$L__BB1_14;
	shr.s32 	%r24, %r22, 31;
	shr.u32 	%r25, %r24, 30;
	add.s32 	%r26, %r22, %r25;
	shr.s32 	%r2, %r26, 2;
	mul.lo.s32 	%r27, %r2, %r1;
	cvt.s64.s32 	%rd3, %r27;
	mov.u32 	%r3, %tid.x;
	setp.ge.s32 	%p2, %r3, %r2;
	mov.f32 	%f97, 0f00000000;
	@%p2 bra 	$L__BB1_7;
	mov.u32 	%r4, %ntid.x;
	add.s32 	%r5, %r3, %r4;
	max.u32 	%r28, %r2, %r5;
	setp.lt.u32 	%p3, %r5, %r2;
	selp.u32 	%r29, 1, 0, %p3;
	add.s32 	%r30, %r5, %r29;
	sub.s32 	%r31, %r28, %r30;
	div.u32 	%r32, %r31, %r4;
	add.s32 	%r6, %r32, %r29;
	and.b32  	%r33, %r6, 1;
	setp.eq.b32 	%p4, %r33, 1;
	mov.f32 	%f97, 0f00000000;
	mov.u32 	%r68, %r3;
	@%p4 bra 	$L__BB1_4;
	cvt.u64.u32 	%rd7, %r3;
	add.s64 	%rd8, %rd7, %rd3;
	add.s64 	%rd9, %rd2, %rd8;
	ld.global.nc.u8 	%rs1, [%rd9];
	cvt.u16.u8 	%rs2, %rs1;
	and.b16  	%rs3, %rs2, 3;
	shr.u16 	%rs4, %rs2, 2;
	and.b16  	%rs5, %rs4, 3;
	shr.u16 	%rs6, %rs2, 4;
	and.b16  	%rs7, %rs6, 3;
	shr.u16 	%rs8, %rs2, 6;
	shl.b32 	%r34, %r3, 2;
	mul.wide.u32 	%rd10, %r34, 4;
	add.s64 	%rd11, %rd1, %rd10;
	ld.global.nc.f32 	%f15, [%rd11];
	ld.global.nc.f32 	%f16, [%rd11+4];
	ld.global.nc.f32 	%f17, [%rd11+8];
	ld.global.nc.f32 	%f18, [%rd11+12];
	setp.eq.s16 	%p5, %rs3, 1;
	add.f32 	%f19, %f15, 0f00000000;
	setp.eq.s16 	%p6, %rs3, 2;
	mov.f32 	%f20, 0f00000000;
	sub.f32 	%f21, %f20, %f15;
	selp.f32 	%f22, %f21, 0f00000000, %p6;
	selp.f32 	%f23, %f19, %f22, %p5;
	setp.eq.s16 	%p7, %rs5, 1;
	add.f32 	%f24, %f16, %f23;
	setp.eq.s16 	%p8, %rs5, 2;
	sub.f32 	%f25, %f23, %f16;
	selp.f32 	%f26, %f25, %f23, %p8;
	selp.f32 	%f27, %f24, %f26, %p7;
	setp.eq.s16 	%p9, %rs7, 1;
	add.f32 	%f28, %f17, %f27;
	setp.eq.s16 	%p10, %rs7, 2;
	sub.f32 	%f29, %f27, %f17;
	selp.f32 	%f30, %f29, %f27, %p10;
	selp.f32 	%f31, %f28, %f30, %p9;
	setp.eq.s16 	%p11, %rs8, 1;
	add.f32 	%f32, %f18, %f31;
	setp.eq.s16 	%p12, %rs8, 2;
	sub.f32 	%f33, %f31, %f18;
	selp.f32 	%f34, %f33, %f31, %p12;
	selp.f32 	%f97, %f32, %f34, %p11;
	mov.u32 	%r68, %r5;
$L__BB1_4:
	setp.eq.s32 	%p13, %r6, 0;
	@%p13 bra 	$L__BB1_7;
	add.s32 	%r66, %r4, %r68;
	shl.b32 	%r67, %r66, 2;
	shl.b32 	%r10, %r4, 3;
	shl.b32 	%r11, %r4, 1;
	shl.b32 	%r65, %r68, 2;
$L__BB1_6:
	cvt.u64.u32 	%rd12, %r68;
	add.s64 	%rd13, %rd12, %rd3;
	add.s64 	%rd14, %rd2, %rd13;
	ld.global.nc.u8 	%rs9, [%rd14];
	cvt.u16.u8 	%rs10, %rs9;
	and.b16  	%rs11, %rs10, 3;
	shr.u16 	%rs12, %rs10, 2;
	and.b16  	%rs13, %rs12, 3;
	shr.u16 	%rs14, %rs10, 4;
	and.b16  	%rs15, %rs14, 3;
	shr.u16 	%rs16, %rs10, 6;
	mul.wide.u32 	%rd15, %r65, 4;
	add.s64 	%rd16, %rd1, %rd15;
	ld.global.nc.f32 	%f35, [%rd16];
	ld.global.nc.f32 	%f36, [%rd16+4];
	ld.global.nc.f32 	%f37, [%rd16+8];
	ld.global.nc.f32 	%f38, [%rd16+12];
	setp.eq.s16 	%p14, %rs11, 1;
	add.f32 	%f39, %f97, %f35;
	setp.eq.s16 	%p15, %rs11, 2;
	sub.f32 	%f40, %f97, %f35;
	selp.f32 	%f41, %f40, %f97, %p15;
	selp.f32 	%f42, %f39, %f41, %p14;
	setp.eq.s16 	%p16, %rs13, 1;
	add.f32 	%f43, %f36, %f42;
	setp.eq.s16 	%p17, %rs13, 2;
	sub.f32 	%f44, %f42, %f36;
	selp.f32 	%f45, %f44, %f42, %p17;
	selp.f32 	%f46, %f43, %f45, %p16;
	setp.eq.s16 	%p18, %rs15, 1;
	add.f32 	%f47, %f37, %f46;
	setp.eq.s16 	%p19, %rs15, 2;
	sub.f32 	%f48, %f46, %f37;
	selp.f32 	%f49, %f48, %f46, %p19;
	selp.f32 	%f50, %f47, %f49, %p18;
	setp.eq.s16 	%p20, %rs16, 1;
	add.f32 	%f51, %f38, %f50;
	setp.eq.s16 	%p21, %rs16, 2;
	sub.f32 	%f52, %f50, %f38;
	selp.f32 	%f53, %f52, %f50, %p21;
	selp.f32 	%f54, %f51, %f53, %p20;
	add.s32 	%r35, %r68, %r4;
	cvt.u64.u32 	%rd17, %r66;
	add.s64 	%rd18, %rd17, %rd3;
	add.s64 	%rd19, %rd2, %rd18;
	ld.global.nc.u8 	%rs17, [%rd19];
	cvt.u16.u8 	%rs18, %rs17;
	and.b16  	%rs19, %rs18, 3;
	shr.u16 	%rs20, %rs18, 2;
	and.b16  	%rs21, %rs20, 3;
	shr.u16 	%rs22, %rs18, 4;
	and.b16  	%rs23, %rs22, 3;
	shr.u16 	%rs24, %rs18, 6;
	mul.wide.u32 	%rd20, %r67, 4;
	add.s64 	%rd21, %rd1, %rd20;
	ld.global.nc.f32 	%f55, [%rd21];
	ld.global.nc.f32 	%f56, [%rd21+4];
	ld.global.nc.f32 	%f57, [%rd21+8];
	ld.global.nc.f32 	%f58, [%rd21+12];
	setp.eq.s16 	%p22, %rs19, 1;
	add.f32 	%f59, %f54, %f55;
	setp.eq.s16 	%p23, %rs19, 2;
	sub.f32 	%f60, %f54, %f55;
	selp.f32 	%f61, %f60, %f54, %p23;
	selp.f32 	%f62, %f59, %f61, %p22;
	setp.eq.s16 	%p24, %rs21, 1;
	add.f32 	%f63, %f56, %f62;
	setp.eq.s16 	%p25, %rs21, 2;
	sub.f32 	%f64, %f62, %f56;
	selp.f32 	%f65, %f64, %f62, %p25;
	selp.f32 	%f66, %f63, %f65, %p24;
	setp.eq.s16 	%p26, %rs23, 1;
	add.f32 	%f67, %f57, %f66;
	setp.eq.s16 	%p27, %rs23, 2;
	sub.f32 	%f68, %f66, %f57;
	selp.f32 	%f69, %f68, %f66, %p27;
	selp.f32 	%f70, %f67, %f69, %p26;
	setp.eq.s16 	%p28, %rs24, 1;
	add.f32 	%f71, %f58, %f70;
	setp.eq.s16 	%p29, %rs24, 2;
	sub.f32 	%f72, %f70, %f58;
	selp.f32 	%f73, %f72, %f70, %p29;
	selp.f32 	%f97, %f71, %f73, %p28;
	add.s32 	%r68, %r35, %r4;
	add.s32 	%r67, %r67, %r10;
	add.s32 	%r66, %r66, %r11;
	add.s32 	%r65, %r65, %r10;
	setp.lt.s32 	%p30, %r68, %r2;
	@%p30 bra 	$L__BB1_6;
$L__BB1_7:
	and.b32  	%r21, %r3, 31;
	mov.b32 	%r36, %f97;
	shfl.sync.down.b32	%r37|%p31, %r36, 16, 31, -1;
	mov.b32 	%f74, %r37;
	add.f32 	%f75, %f97, %f74;
	mov.b32 	%r38, %f75;
	shfl.sync.down.b32	%r39|%p32, %r38, 8, 31, -1;
	mov.b32 	%f76, %r39;
	add.f32 	%f77, %f75, %f76;
	mov.b32 	%r40, %f77;
	shfl.sync.down.b32	%r41|%p33, %r40, 4, 31, -1;
	mov.b32 	%f78, %r41;
	add.f32 	%f79, %f77, %f78;
	mov.b32 	%r42, %f79;
	shfl.sync.down.b32	%r43|%p34, %r42, 2, 31, -1;
	mov.b32 	%f80, %r43;
	add.f32 	%f81, %f79, %f80;
	mov.b32 	%r44, %f81;
	shfl.sync.down.b32	%r45|%p35, %r44, 1, 31, -1;
	mov.b32 	%f82, %r45;
	add.f32 	%f7, %f81, %f82;
	setp.ne.s32 	%p36, %r21, 0;
	@%p36 bra 	$L__BB1_9;
	shr.u32 	%r46, %r3, 3;
	mov.u32 	%r47, _ZZ14blockReduceSumfE6shared;
	add.s32 	%r48, %r47, %r46;
	st.shared.f32 	[%r48], %f7;
$L__BB1_9:
	bar.sync 	0;
	mov.u32 	%r49, %ntid.x;
	shr.u32 	%r50, %r49, 5;
	setp.ge.u32 	%p37, %r3, %r50;
	mov.f32 	%f98, 0f00000000;
	@%p37 bra 	$L__BB1_11;
	shl.b32 	%r51, %r21, 2;
	mov.u32 	%r52, _ZZ14blockReduceSumfE6shared;
	add.s32 	%r53, %r52, %r51;
	ld.shared.f32 	%f98, [%r53];
$L__BB1_11:
	setp.gt.u32 	%p38, %r3, 31;
	@%p38 bra 	$L__BB1_14;
	mov.b32 	%r54, %f98;
	shfl.sync.down.b32	%r55|%p39, %r54, 16, 31, -1;
	mov.b32 	%f84, %r55;
	add.f32 	%f85, %f98, %f84;
	mov.b32 	%r56, %f85;
	shfl.sync.down.b32	%r57|%p40, %r56, 8, 31, -1;
	mov.b32 	%f86, %r57;
	add.f32 	%f87, %f85, %f86;
	mov.b32 	%r58, %f87;
	shfl.sync.down.b32	%r59|%p41, %r58, 4, 31, -1;
	mov.b32 	%f88, %r59;
	add.f32 	%f89, %f87, %f88;
	mov.b32 	%r60, %f89;
	shfl.sync.down.b32	%r61|%p42, %r60, 2, 31, -1;
	mov.b32 	%f90, %r61;
	add.f32 	%f91, %f89, %f90;
	mov.b32 	%r62, %f91;
	shfl.sync.down.b32	%r63|%p43, %r62, 1, 31, -1;
	mov.b32 	%f92, %r63;
	add.f32 	%f10, %f91, %f92;
	setp.ne.s32 	%p44, %r3, 0;
	@%p44 bra 	$L__BB1_14;
	mul.f32 	%f93, %f11, %f10;
	cvta.to.global.u64 	%rd22, %rd4;
	mul.wide.u32 	%rd23, %r1, 4;
	add.s64 	%rd24, %rd22, %rd23;
	st.global.f32 	[%rd24], %f93;
$L__BB1_14:
	ret;

}


// ===== COMPILED SASS (sm_100) =====

	.target	sm_100

	.elftype	@"ET_EXEC"


//--------------------- .note.nv.tkinfo           --------------------------
	.section	.note.nv.tkinfo,"",@"SHT_NOTE"
	.sectionflags	@"SHF_NOTE_NV_TKINFO"
	.tkinfo
        /*0018*/ 	.word	0x00000002
        /*0030*/ 	.string	""
        /*0030*/ 	.string	"ptxas"
        /*0030*/ 	.string	"Cuda compilation tools, release 13.0, V13.0.88"
        /*0030*/ 	.string	"Build cuda_13.0.r13.0/compiler.36424714_0"
        /*0030*/ 	.string	"-arch sm_100 -m 64 "



//--------------------- .note.nv.cuinfo           --------------------------
	.section	.note.nv.cuinfo,"",@"SHT_NOTE"
	.sectionflags	@"SHF_NOTE_NV_CUINFO"
        /*0018*/ 	.short	0x0002
        /*001a*/ 	.short	0x0064
        /*001c*/ 	.short	0x0082
	.zero		2


//--------------------- .nv.info                  --------------------------
	.section	.nv.info,"",@"SHT_CUDA_INFO"
	.align	4


	//----- nvinfo : EIATTR_REGCOUNT
	.align		4
        /*0000*/ 	.byte	0x04, 0x2f
        /*0002*/ 	.short	(.L_1 - .L_0)
	.align		4
.L_0:
        /*0004*/ 	.word	index@(pack_32_2)
        /*0008*/ 	.word	0x0000000a


	//----- nvinfo : EIATTR_FRAME_SIZE
	.align		4
.L_1:
        /*000c*/ 	.byte	0x04, 0x11
        /*000e*/ 	.short	(.L_3 - .L_2)
	.align		4
.L_2:
        /*0010*/ 	.word	index@(pack_32_2)
        /*0014*/ 	.word	0x00000000


	//----- nvinfo : EIATTR_REGCOUNT
	.align		4
.L_3:
        /*0018*/ 	.byte	0x04, 0x2f
        /*001a*/ 	.short	(.L_5 - .L_4)
	.align		4
.L_4:
        /*001c*/ 	.word	index@(bitnet_gemv_fused)
        /*0020*/ 	.word	0x00000020


	//----- nvinfo : EIATTR_FRAME_SIZE
	.align		4
.L_5:
        /*0024*/ 	.byte	0x04, 0x11
        /*0026*/ 	.short	(.L_7 - .L_6)
	.align		4
.L_6:
        /*0028*/ 	.word	index@(bitnet_gemv_fused)
        /*002c*/ 	.word	0x00000000


	//----- nvinfo : EIATTR_MIN_STACK_SIZE
	.align		4
.L_7:
        /*0030*/ 	.byte	0x04, 0x12
        /*0032*/ 	.short	(.L_9 - .L_8)
	.align		4
.L_8:
        /*0034*/ 	.word	index@(bitnet_gemv_fused)
        /*0038*/ 	.word	0x00000000


	//----- nvinfo : EIATTR_MIN_STACK_SIZE
	.align		4
.L_9:
        /*003c*/ 	.byte	0x04, 0x12
        /*003e*/ 	.short	(.L_11 - .L_10)
	.align		4
.L_10:
        /*0040*/ 	.word	index@(pack_32_2)
        /*0044*/ 	.word	0x00000000
.L_11:


//--------------------- .nv.compat                --------------------------
	.section	.nv.compat,"",@"SHT_CUDA_COMPAT_INFO"
	.align	4
        /*0000*/ 	.byte	0x02, 0x09, 0x00, 0x00, 0x02, 0x02, 0x01, 0x00, 0x02, 0x05, 0x05, 0x00, 0x03, 0x07, 0x01, 0x01
        /*0010*/ 	.byte	0x02, 0x03, 0x00, 0x00, 0x02, 0x06, 0x01, 0x00, 0x04, 0x0b, 0x08, 0x00, 0x01, 0x00, 0x00, 0x00
        /*0020*/ 	.byte	0x00, 0x00, 0x00, 0x00


//--------------------- .nv.info.bitnet_gemv_fused --------------------------
	.section	.nv.info.bitnet_gemv_fused,"",@"SHT_CUDA_INFO"
	.sectionflags	@""
	.align	4


	//----- nvinfo : EIATTR_CUDA_API_VERSION
	.align		4
        /*0000*/ 	.byte	0x04, 0x37
        /*0002*/ 	.short	(.L_13 - .L_12)
.L_12:
        /*0004*/ 	.word	0x00000082


	//----- nvinfo : EIATTR_KPARAM_INFO
	.align		4
.L_13:
        /*0008*/ 	.byte	0x04, 0x17
        /*000a*/ 	.short	(.L_15 - .L_14)
.L_14:
        /*000c*/ 	.word	0x00000000
        /*0010*/ 	.short	0x0005
        /*0012*/ 	.short	0x0020
        /*0014*/ 	.byte	0x00, 0xf0, 0x11, 0x00


	//----- nvinfo : EIATTR_KPARAM_INFO
	.align		4
.L_15:
        /*0018*/ 	.byte	0x04, 0x17
        /*001a*/ 	.short	(.L_17 - .L_16)
.L_16:
        /*001c*/ 	.word	0x00000000
        /*0020*/ 	.short	0x0004
        /*0022*/ 	.short	0x001c
        /*0024*/ 	.byte	0x00, 0xf0, 0x11, 0x00


	//----- nvinfo : EIATTR_KPARAM_INFO
	.align		4
.L_17:
        /*0028*/ 	.byte	0x04, 0x17
        /*002a*/ 	.short	(.L_19 - .L_18)
.L_18:
        /*002c*/ 	.word	0x00000000
        /*0030*/ 	.short	0x0003
        /*0032*/ 	.short	0x0018
        /*0034*/ 	.byte	0x00, 0xf0, 0x11, 0x00


	//----- nvinfo : EIATTR_KPARAM_INFO
	.align		4
.L_19:
        /*0038*/ 	.byte	0x04, 0x17
        /*003a*/ 	.short	(.L_21 - .L_20)
.L_20:
        /*003c*/ 	.word	0x00000000
        /*0040*/ 	.short	0x0002
        /*0042*/ 	.short	0x0010
        /*0044*/ 	.byte	0x00, 0xf5, 0x21, 0x00


	//----- nvinfo : EIATTR_KPARAM_INFO
	.align		4
.L_21:
        /*0048*/ 	.byte	0x04, 0x17
        /*004a*/ 	.short	(.L_23 - .L_22)
.L_22:
        /*004c*/ 	.word	0x00000000
        /*0050*/ 	.short	0x0001
        /*0052*/ 	.short	0x0008
        /*0054*/ 	.byte	0x00, 0xf5, 0x21, 0x00


	//----- nvinfo : EIATTR_KPARAM_INFO
	.align		4
.L_23:
        /*0058*/ 	.byte	0x04, 0x17
        /*005a*/ 	.short	(.L_25 - .L_24)
.L_24:
        /*005c*/ 	.word	0x00000000
        /*0060*/ 	.short	0x0000
        /*0062*/ 	.short	0x0000
        /*0064*/ 	.byte	0x00, 0xf5, 0x21, 0x00


	//----- nvinfo : EIATTR_SPARSE_MMA_MASK
	.align		4
.L_25:
        /*0068*/ 	.byte	0x03, 0x50
        /*006a*/ 	.short	0x0000


	//----- nvinfo : EIATTR_MAXREG_COUNT
	.align		4
        /*006c*/ 	.byte	0x03, 0x1b
        /*006e*/ 	.short	0x00ff


	//----- nvinfo : EIATTR_NUM_BARRIERS
	.align		4
        /*0070*/ 	.byte	0x02, 0x4c
        /*0072*/ 	.byte	0x01
	.zero		1


	//----- nvinfo : EIATTR_MERCURY_ISA_VERSION
	.align		4
        /*0074*/ 	.byte	0x03, 0x5f
        /*0076*/ 	.short	0x0101


	//----- nvinfo : EIATTR_COOP_GROUP_MASK_REGIDS
	.align		4
        /*0078*/ 	.byte	0x04, 0x29
        /*007a*/ 	.short	(.L_27 - .L_26)


	//   ....[0]....
.L_26:
        /*007c*/ 	.word	0xffffffff


	//   ....[1]....
        /*0080*/ 	.word	0xffffffff


	//   ....[2]....
        /*0084*/ 	.word	0xffffffff


	//   ....[3]....
        /*0088*/ 	.word	0xffffffff


	//   ....[4]....
        /*008c*/ 	.word	0xffffffff


	//   ....[5]....
        /*0090*/ 	.word	0xffffffff


	//   ....[6]....
        /*0094*/ 	.word	0xffffffff


	//   ....[7]....
        /*0098*/ 	.word	0xffffffff


	//   ....[8]....
        /*009c*/ 	.word	0xffffffff


	//   ....[9]....
        /*00a0*/ 	.word	0xffffffff


	//----- nvinfo : EIATTR_COOP_GROUP_INSTR_OFFSETS
	.align		4
.L_27:
        /*00a4*/ 	.byte	0x04, 0x28
        /*00a6*/ 	.short	(.L_29 - .L_28)


	//   ....[0]....
.L_28:
        /*00a8*/ 	.word	0x00000ac0


	//   ....[1]....
        /*00ac*/ 	.word	0x00000b10


	//   ....[2]....
        /*00b0*/ 	.word	0x00000b60


	//   ....[3]....
        /*00b4*/ 	.word	0x00000bb0


	//   ....[4]....
        /*00b8*/ 	.word	0x00000bf0


	//   ....[5]....
        /*00bc*/ 	.word	0x00000c80


	//   ....[6]....
        /*00c0*/ 	.word	0x00000cb0


	//   ....[7]....
        /*00c4*/ 	.word	0x00000cd0


	//   ....[8]....
        /*00c8*/ 	.word	0x00000cf0


	//   ....[9]....
        /*00cc*/ 	.word	0x00000d10


	//----- nvinfo : EIATTR_VRC_CTA_INIT_COUNT
	.align		4
.L_29:
        /*00d0*/ 	.byte	0x02, 0x4a
	.zero		1
	.zero		1


	//----- nvinfo : EIATTR_EXIT_INSTR_OFFSETS
	.align		4
        /*00d4*/ 	.byte	0x04, 0x1c
        /*00d6*/ 	.short	(.L_31 - .L_30)


	//   ....[0]....
.L_30:
        /*00d8*/ 	.word	0x00000040


	//   ....[1]....
        /*00dc*/ 	.word	0x00000c70


	//   ....[2]....
        /*00e0*/ 	.word	0x00000d20


	//   ....[3]....
        /*00e4*/ 	.word	0x00000d90


	//----- nvinfo : EIATTR_CRS_STACK_SIZE
	.align		4
.L_31:
        /*00e8*/ 	.byte	0x04, 0x1e
        /*00ea*/ 	.short	(.L_33 - .L_32)
.L_32:
        /*00ec*/ 	.word	0x00000000


	//----- nvinfo : EIATTR_CBANK_PARAM_SIZE
	.align		4
.L_33:
        /*00f0*/ 	.byte	0x03, 0x19
        /*00f2*/ 	.short	0x0024


	//----- nvinfo : EIATTR_PARAM_CBANK
	.align		4
        /*00f4*/ 	.byte	0x04, 0x0a
        /*00f6*/ 	.short	(.L_35 - .L_34)
	.align		4
.L_34:
        /*00f8*/ 	.word	index@(.nv.constant0.bitnet_gemv_fused)
        /*00fc*/ 	.short	0x0380
        /*00fe*/ 	.short	0x0024


	//----- nvinfo : EIATTR_SW_WAR
	.align		4
.L_35:
        /*0100*/ 	.byte	0x04, 0x36
        /*0102*/ 	.short	(.L_37 - .L_36)
.L_36:
        /*0104*/ 	.word	0x00000008
.L_37:


//--------------------- .nv.info.pack_32_2        --------------------------
	.section	.nv.info.pack_32_2,"",@"SHT_CUDA_INFO"
	.sectionflags	@""
	.align	4


	//----- nvinfo : EIATTR_CUDA_API_VERSION
	.align		4
        /*0000*/ 	.byte	0x04, 0x37
        /*0002*/ 	.short	(.L_39 - .L_38)
.L_38:
        /*0004*/ 	.word	0x00000082


	//----- nvinfo : EIATTR_KPARAM_INFO
	.align		4
.L_39:
        /*0008*/ 	.byte	0x04, 0x17
        /*000a*/ 	.short	(.L_41 - .L_40)
.L_40:
        /*000c*/ 	.word	0x00000000
        /*0010*/ 	.short	0x0002
        /*0012*/ 	.short	0x0010
        /*0014*/ 	.byte	0x00, 0xf0, 0x11, 0x00


	//----- nvinfo : EIATTR_KPARAM_INFO
	.align		4
.L_41:
        /*0018*/ 	.byte	0x04, 0x17
        /*001a*/ 	.short	(.L_43 - .L_42)
.L_42:
        /*001c*/ 	.word	0x00000000
        /*0020*/ 	.short	0x0001
        /*0022*/ 	.short	0x0008
        /*0024*/ 	.byte	0x00, 0xf5, 0x21, 0x00


	//----- nvinfo : EIATTR_KPARAM_INFO
	.align		4
.L_43:
        /*0028*/ 	.byte	0x04, 0x17
        /*002a*/ 	.short	(.L_45 - .L_44)
.L_44:
        /*002c*/ 	.word	0x00000000
        /*0030*/ 	.short	0x0000
        /*0032*/ 	.short	0x0000
        /*0034*/ 	.byte	0x00, 0xf5, 0x21, 0x00


	//----- nvinfo : EIATTR_SPARSE_MMA_MASK
	.align		4
.L_45:
        /*0038*/ 	.byte	0x03, 0x50
        /*003a*/ 	.short	0x0000


	//----- nvinfo : EIATTR_MAXREG_COUNT
	.align		4
        /*003c*/ 	.byte	0x03, 0x1b
        /*003e*/ 	.short	0x00ff


	//----- nvinfo : EIATTR_MERCURY_ISA_VERSION
	.align		4
        /*0040*/ 	.byte	0x03, 0x5f
        /*0042*/ 	.short	0x0101


	//----- nvinfo : EIATTR_VRC_CTA_INIT_COUNT
	.align		4
        /*0044*/ 	.byte	0x02, 0x4a
	.zero		1
	.zero		1


	//----- nvinfo : EIATTR_EXIT_INSTR_OFFSETS
	.align		4
        /*0048*/ 	.byte	0x04, 0x1c
        /*004a*/ 	.short	(.L_47 - .L_46)


	//   ....[0]....
.L_46:
        /*004c*/ 	.word	0x00000070


	//   ....[1]....
        /*0050*/ 	.word	0x00000260


	//----- nvinfo : EIATTR_CBANK_PARAM_SIZE
	.align		4
.L_47:
        /*0054*/ 	.byte	0x03, 0x19
        /*0056*/ 	.short	0x0014


	//----- nvinfo : EIATTR_PARAM_CBANK
	.align		4
        /*0058*/ 	.byte	0x04, 0x0a
        /*005a*/ 	.short	(.L_49 - .L_48)
	.align		4
.L_48:
        /*005c*/ 	.word	index@(.nv.constant0.pack_32_2)
        /*0060*/ 	.short	0x0380
        /*0062*/ 	.short	0x0014


	//----- nvinfo : EIATTR_SW_WAR
	.align		4
.L_49:
        /*0064*/ 	.byte	0x04, 0x36
        /*0066*/ 	.short	(.L_51 - .L_50)
.L_50:
        /*0068*/ 	.word	0x00000008
.L_51:


//--------------------- .nv.callgraph             --------------------------
	.section	.nv.callgraph,"",@"SHT_CUDA_CALLGRAPH"
	.align	4
	.sectionentsize	8
	.align		4
        /*0000*/ 	.word	0x00000000
	.align		4
        /*0004*/ 	.word	0xffffffff
	.align		4
        /*0008*/ 	.word	0x00000000
	.align		4
        /*000c*/ 	.word	0xfffffffe
	.align		4
        /*0010*/ 	.word	0x00000000
	.align		4
        /*0014*/ 	.word	0xfffffffd
	.align		4
        /*0018*/ 	.word	0x00000000
	.align		4
        /*001c*/ 	.word	0xfffffffc


//--------------------- .text.bitnet_gemv_fused   --------------------------
	.section	.text.bitnet_gemv_fused,"ax",@progbits
	.align	128
        .global         bitnet_gemv_fused
        .type           bitnet_gemv_fused,@function
        .size           bitnet_gemv_fused,(.L_x_7 - bitnet_gemv_fused)
        .other          bitnet_gemv_fused,@"STO_CUDA_ENTRY STV_DEFAULT"
bitnet_gemv_fused:
.text.bitnet_gemv_fused:
[----:B------:R-:W-:Y:S01]  /*0000*/  LDC R1, c[0x0][0x37c] ;  /* 0x0000df00ff017b82 */ /* 0x000fe20000000800 */
[----:B------:R-:W0:Y:S01]  /*0010*/  S2R R0, SR_CTAID.X ;  /* 0x0000000000007919 */ /* 0x000e220000002500 */
[----:B------:R-:W0:Y:S02]  /*0020*/  LDCU UR4, c[0x0][0x39c] ;  /* 0x00007380ff0477ac */ /* 0x000e240008000800 */
[----:B0-----:R-:W-:-:S13]  /*0030*/  ISETP.GE.AND P0, PT, R0, UR4, PT ;  /* 0x0000000400007c0c */ /* 0x001fda000bf06270 */
[----:B------:R-:W-:Y:S05]  /*0040*/  @P0 EXIT ;  /* 0x000000000000094d */ /* 0x000fea0003800000 */
[----:B------:R-:W0:Y:S01]  /*0050*/  LDCU UR5, c[0x0][0x398] ;  /* 0x00007300ff0577ac */ /* 0x000e220008000800 */
[----:B------:R-:W1:Y:S01]  /*0060*/  S2R R10, SR_TID.X ;  /* 0x00000000000a7919 */ /* 0x000e620000002100 */
[----:B------:R-:W-:Y:S01]  /*0070*/  BSSY.RECONVERGENT B0, `(.L_x_0) ;  /* 0x00000a4000007945 */ /* 0x000fe20003800200 */
[----:B------:R-:W-:Y:S01]  /*0080*/  IMAD.MOV.U32 R17, RZ, RZ, RZ ;  /* 0x000000ffff117224 */ /* 0x000fe200078e00ff */
[----:B------:R-:W2:Y:S01]  /*0090*/  LDCU.64 UR6, c[0x0][0x358] ;  /* 0x00006b00ff0677ac */ /* 0x000ea20008000a00 */
[----:B------:R-:W3:Y:S01]  /*00a0*/  LDCU.64 UR10, c[0x0][0x388] ;  /* 0x00007100ff0a77ac */ /* 0x000ee20008000a00 */
[----:B0-----:R-:W-:-:S04]  /*00b0*/  USHF.R.S32.HI UR4, URZ, 0x1f, UR5 ;  /* 0x0000001fff047899 */ /* 0x001fc80008011405 */
[----:B------:R-:W-:-:S04]  /*00c0*/  ULEA.HI UR4, UR4, UR5, URZ, 0x2 ;  /* 0x0000000504047291 */ /* 0x000fc8000f8f10ff */
[----:B------:R-:W-:-:S06]  /*00d0*/  USHF.R.S32.HI UR4, URZ, 0x2, UR4 ;  /* 0x00000002ff047899 */ /* 0x000fcc0008011404 */
[----:B-1----:R-:W-:-:S13]  /*00e0*/  ISETP.GE.AND P0, PT, R10, UR4, PT ;  /* 0x000000040a007c0c */ /* 0x002fda000bf06270 */
[----:B--23--:R-:W-:Y:S05]  /*00f0*/  @P0 BRA `(.L_x_1) ;  /* 0x00000008006c0947 */ /* 0x00cfea0003800000 */
[----:B------:R-:W0:Y:S01]  /*0100*/  LDC R11, c[0x0][0x360] ;  /* 0x0000d800ff0b7b82 */ /* 0x000e220000000800 */
[----:B------:R-:W-:Y:S01]  /*0110*/  IMAD R13, R0, UR4, RZ ;  /* 0x00000004000d7c24 */ /* 0x000fe2000f8e02ff */
[----:B------:R-:W-:Y:S01]  /*0120*/  BSSY.RECONVERGENT B1, `(.L_x_2) ;  /* 0x0000047000017945 */ /* 0x000fe20003800200 */
[----:B------:R-:W-:Y:S02]  /*0130*/  IMAD.MOV.U32 R17, RZ, RZ, RZ ;  /* 0x000000ffff117224 */ /* 0x000fe400078e00ff */
[----:B------:R-:W-:Y:S01]  /*0140*/  IMAD.MOV.U32 R12, RZ, RZ, R10 ;  /* 0x000000ffff0c7224 */ /* 0x000fe200078e000a */
[----:B------:R-:W-:Y:S01]  /*0150*/  SHF.R.S32.HI R27, RZ, 0x1f, R13 ;  /* 0x0000001fff1b7819 */ /* 0x000fe2000001140d */
[----:B0-----:R-:W0:Y:S01]  /*0160*/  I2F.U32.RP R7, R11 ;  /* 0x0000000b00077306 */ /* 0x001e220000209000 */
[----:B------:R-:W-:Y:S01]  /*0170*/  IMAD.IADD R2, R10, 0x1, R11 ;  /* 0x000000010a027824 */ /* 0x000fe200078e020b */
[----:B------:R-:W-:-:S04]  /*0180*/  ISETP.NE.U32.AND P2, PT, R11, RZ, PT ;  /* 0x000000ff0b00720c */ /* 0x000fc80003f45070 */
[C---:B------:R-:W-:Y:S02]  /*0190*/  ISETP.GE.U32.AND P0, PT, R2.reuse, UR4, PT ;  /* 0x0000000402007c0c */ /* 0x040fe4000bf06070 */
[----:B------:R-:W-:Y:S02]  /*01a0*/  VIMNMX.U32 R3, PT, PT, R2, UR4, !PT ;  /* 0x0000000402037c48 */ /* 0x000fe4000ffe0000 */
[----:B------:R-:W-:Y:S01]  /*01b0*/  SEL R6, RZ, 0x1, P0 ;  /* 0x00000001ff067807 */ /* 0x000fe20000000000 */
[----:B0-----:R-:W0:Y:S02]  /*01c0*/  MUFU.RCP R7, R7 ;  /* 0x0000000700077308 */ /* 0x001e240000001000 */
[----:B0-----:R-:W-:-:S06]  /*01d0*/  VIADD R5, R7, 0xffffffe ;  /* 0x0ffffffe07057836 */ /* 0x001fcc0000000000 */
[----:B------:R-:W0:Y:S02]  /*01e0*/  F2I.FTZ.U32.TRUNC.NTZ R5, R5 ;  /* 0x0000000500057305 */ /* 0x000e24000021f000 */
[----:B0-----:R-:W-:-:S04]  /*01f0*/  IMAD.MOV R4, RZ, RZ, -R5 ;  /* 0x000000ffff047224 */ /* 0x001fc800078e0a05 */
[----:B------:R-:W-:Y:S02]  /*0200*/  IMAD R9, R4, R11, RZ ;  /* 0x0000000b04097224 */ /* 0x000fe400078e02ff */
[----:B------:R-:W-:-:S04]  /*0210*/  IMAD.MOV.U32 R4, RZ, RZ, RZ ;  /* 0x000000ffff047224 */ /* 0x000fc800078e00ff */
[----:B------:R-:W-:Y:S01]  /*0220*/  IMAD.HI.U32 R7, R5, R9, R4 ;  /* 0x0000000905077227 */ /* 0x000fe200078e0004 */
[----:B------:R-:W-:-:S05]  /*0230*/  IADD3 R4, PT, PT, R3, -R2, -R6 ;  /* 0x8000000203047210 */ /* 0x000fca0007ffe806 */
[----:B------:R-:W-:-:S04]  /*0240*/  IMAD.HI.U32 R7, R7, R4, RZ ;  /* 0x0000000407077227 */ /* 0x000fc800078e00ff */
[----:B------:R-:W-:-:S04]  /*0250*/  IMAD.MOV R3, RZ, RZ, -R7 ;  /* 0x000000ffff037224 */ /* 0x000fc800078e0a07 */
[----:B------:R-:W-:-:S05]  /*0260*/  IMAD R4, R11, R3, R4 ;  /* 0x000000030b047224 */ /* 0x000fca00078e0204 */
[----:B------:R-:W-:-:S13]  /*0270*/  ISETP.GE.U32.AND P0, PT, R4, R11, PT ;  /* 0x0000000b0400720c */ /* 0x000fda0003f06070 */
[----:B------:R-:W-:Y:S02]  /*0280*/  @P0 IMAD.IADD R4, R4, 0x1, -R11 ;  /* 0x0000000104040824 */ /* 0x000fe400078e0a0b */
[----:B------:R-:W-:-:S03]  /*0290*/  @P0 VIADD R7, R7, 0x1 ;  /* 0x0000000107070836 */ /* 0x000fc60000000000 */
[----:B------:R-:W-:-:S13]  /*02a0*/  ISETP.GE.U32.AND P1, PT, R4, R11, PT ;  /* 0x0000000b0400720c */ /* 0x000fda0003f26070 */
[----:B------:R-:W-:Y:S01]  /*02b0*/  @P1 VIADD R7, R7, 0x1 ;  /* 0x0000000107071836 */ /* 0x000fe20000000000 */
[----:B------:R-:W-:-:S05]  /*02c0*/  @!P2 LOP3.LUT R7, RZ, R11, RZ, 0x33, !PT ;  /* 0x0000000bff07a212 */ /* 0x000fca00078e33ff */
[----:B------:R-:W-:-:S05]  /*02d0*/  IMAD.IADD R6, R6, 0x1, R7 ;  /* 0x0000000106067824 */ /* 0x000fca00078e0207 */
[C---:B------:R-:W-:Y:S02]  /*02e0*/  LOP3.LUT R3, R6.reuse, 0x1, RZ, 0xc0, !PT ;  /* 0x0000000106037812 */ /* 0x040fe400078ec0ff */
[----:B------:R-:W-:Y:S02]  /*02f0*/  ISETP.NE.AND P0, PT, R6, RZ, PT ;  /* 0x000000ff0600720c */ /* 0x000fe40003f05270 */
[----:B------:R-:W-:-:S13]  /*0300*/  ISETP.NE.U32.AND P1, PT, R3, 0x1, PT ;  /* 0x000000010300780c */ /* 0x000fda0003f25070 */
[----:B------:R-:W-:Y:S05]  /*0310*/  @!P1 BRA `(.L_x_3) ;  /* 0x00000000009c9947 */ /* 0x000fea0003800000 */
[----:B------:R-:W0:Y:S01]  /*0320*/  LDCU.64 UR8, c[0x0][0x388] ;  /* 0x00007100ff0877ac */ /* 0x000e220008000a00 */
[----:B------:R-:W1:Y:S01]  /*0330*/  LDC.64 R4, c[0x0][0x380] ;  /* 0x0000e000ff047b82 */ /* 0x000e620000000a00 */
[C---:B------:R-:W-:Y:S01]  /*0340*/  IMAD.SHL.U32 R3, R10.reuse, 0x4, RZ ;  /* 0x000000040a037824 */ /* 0x040fe200078e00ff */
[----:B0-----:R-:W-:-:S04]  /*0350*/  IADD3 R6, P1, P2, R10, UR8, R13 ;  /* 0x000000080a067c10 */ /* 0x001fc8000fa3e00d */
[----:B------:R-:W-:-:S05]  /*0360*/  IADD3.X R7, PT, PT, RZ, UR9, R27, P1, P2 ;  /* 0x00000009ff077c10 */ /* 0x000fca0008fe441b */
[----:B------:R-:W2:Y:S01]  /*0370*/  LDG.E.U8.CONSTANT R6, desc[UR6][R6.64] ;  /* 0x0000000606067981 */ /* 0x000ea2000c1e9100 */
[----:B-1----:R-:W-:-:S05]  /*0380*/  IMAD.WIDE.U32 R4, R3, 0x4, R4 ;  /* 0x0000000403047825 */ /* 0x002fca00078e0004 */
[----:B------:R-:W3:Y:S04]  /*0390*/  LDG.E.CONSTANT R9, desc[UR6][R4.64] ;  /* 0x0000000604097981 */ /* 0x000ee8000c1e9900 */
[----:B------:R-:W4:Y:S04]  /*03a0*/  LDG.E.CONSTANT R12, desc[UR6][R4.64+0x4] ;  /* 0x00000406040c7981 */ /* 0x000f28000c1e9900 */
[----:B------:R-:W5:Y:S04]  /*03b0*/  LDG.E.CONSTANT R14, desc[UR6][R4.64+0x8] ;  /* 0x00000806040e7981 */ /* 0x000f68000c1e9900 */
[----:B------:R0:W5:Y:S01]  /*03c0*/  LDG.E.CONSTANT R15, desc[UR6][R4.64+0xc] ;  /* 0x00000c06040f7981 */ /* 0x000162000c1e9900 */
[----:B--2---:R-:W-:-:S02]  /*03d0*/  LOP3.LUT R3, R6, 0x3, RZ, 0xc0, !PT ;  /* 0x0000000306037812 */ /* 0x004fc400078ec0ff */
[--C-:B------:R-:W-:Y:S02]  /*03e0*/  SHF.R.U32.HI R8, RZ, 0x2, R6.reuse ;  /* 0x00000002ff087819 */ /* 0x100fe40000011606 */
[C---:B------:R-:W-:Y:S02]  /*03f0*/  ISETP.NE.AND P2, PT, R3.reuse, 0x1, PT ;  /* 0x000000010300780c */ /* 0x040fe40003f45270 */
[----:B------:R-:W-:Y:S01]  /*0400*/  LOP3.LUT R8, R8, 0x3, RZ, 0xc0, !PT ;  /* 0x0000000308087812 */ /* 0x000fe200078ec0ff */
[--C-:B---3--:R-:W-:Y:S01]  /*0410*/  FADD R17, RZ, R9.reuse ;  /* 0x00000009ff117221 */ /* 0x108fe20000000000 */
[----:B------:R-:W-:Y:S01]  /*0420*/  FADD R9, RZ, -R9 ;  /* 0x80000009ff097221 */ /* 0x000fe20000000000 */
[----:B------:R-:W-:Y:S02]  /*0430*/  ISETP.NE.AND P3, PT, R3, 0x2, PT ;  /* 0x000000020300780c */ /* 0x000fe40003f65270 */
[----:B------:R-:W-:Y:S02]  /*0440*/  ISETP.NE.AND P1, PT, R8, 0x2, PT ;  /* 0x000000020800780c */ /* 0x000fe40003f25270 */
[----:B------:R-:W-:-:S02]  /*0450*/  SHF.R.U32.HI R3, RZ, 0x4, R6 ;  /* 0x00000004ff037819 */ /* 0x000fc40000011606 */
[----:B------:R-:W-:Y:S02]  /*0460*/  SHF.R.U32.HI R6, RZ, 0x6, R6 ;  /* 0x00000006ff067819 */ /* 0x000fe40000011606 */
[----:B------:R-:W-:Y:S02]  /*0470*/  @P2 FSEL R17, R9, RZ, !P3 ;  /* 0x000000ff09112208 */ /* 0x000fe40005800000 */
[----:B------:R-:W-:Y:S02]  /*0480*/  LOP3.LUT R3, R3, 0x3, RZ, 0xc0, !PT ;  /* 0x0000000303037812 */ /* 0x000fe400078ec0ff */
[----:B0-----:R-:W-:Y:S01]  /*0490*/  PRMT R5, R6, 0x9910, RZ ;  /* 0x0000991006057816 */ /* 0x001fe200000000ff */
[C-C-:B----4-:R-:W-:Y:S01]  /*04a0*/  FADD R4, R12.reuse, R17.reuse ;  /* 0x000000110c047221 */ /* 0x150fe20000000000 */
[----:B------:R-:W-:Y:S01]  /*04b0*/  ISETP.NE.AND P2, PT, R3, 0x2, PT ;  /* 0x000000020300780c */ /* 0x000fe20003f45270 */
[----:B------:R-:W-:Y:S01]  /*04c0*/  @!P1 FADD R17, -R12, R17 ;  /* 0x000000110c119221 */ /* 0x000fe20000000100 */
[----:B------:R-:W-:Y:S01]  /*04d0*/  ISETP.NE.AND P1, PT, R8, 0x1, PT ;  /* 0x000000010800780c */ /* 0x000fe20003f25270 */
[----:B------:R-:W-:-:S03]  /*04e0*/  IMAD.MOV.U32 R12, RZ, RZ, R2 ;  /* 0x000000ffff0c7224 */ /* 0x000fc600078e0002 */
[----:B------:R-:W-:Y:S02]  /*04f0*/  FSEL R17, R4, R17, !P1 ;  /* 0x0000001104117208 */ /* 0x000fe40004800000 */
[----:B------:R-:W-:-:S03]  /*0500*/  ISETP.NE.AND P1, PT, R5, 0x2, PT ;  /* 0x000000020500780c */ /* 0x000fc60003f25270 */
[C-C-:B-----5:R-:W-:Y:S02]  /*0510*/  FADD R4, R14.reuse, R17.reuse ;  /* 0x000000110e047221 */ /* 0x160fe40000000000 */
[----:B------:R-:W-:Y:S01]  /*0520*/  @!P2 FADD R17, -R14, R17 ;  /* 0x000000110e11a221 */ /* 0x000fe20000000100 */
[----:B------:R-:W-:-:S04]  /*0530*/  ISETP.NE.AND P2, PT, R3, 0x1, PT ;  /* 0x000000010300780c */ /* 0x000fc80003f45270 */
[----:B------:R-:W-:Y:S02]  /*0540*/  FSEL R4, R4, R17, !P2 ;  /* 0x0000001104047208 */ /* 0x000fe40005000000 */
[----:B------:R-:W-:-:S03]  /*0550*/  ISETP.NE.AND P2, PT, R5, 0x1, PT ;  /* 0x000000010500780c */ /* 0x000fc60003f45270 */
[C-C-:B------:R-:W-:Y:S01]  /*0560*/  FADD R17, R15.reuse, R4.reuse ;  /* 0x000000040f117221 */ /* 0x140fe20000000000 */
[----:B------:R-:W-:-:S05]  /*0570*/  @!P1 FADD R4, -R15, R4 ;  /* 0x000000040f049221 */ /* 0x000fca0000000100 */
[----:B------:R-:W-:-:S07]  /*0580*/  FSEL R17, R17, R4, !P2 ;  /* 0x0000000411117208 */ /* 0x000fce0005000000 */
.L_x_3:
[----:B------:R-:W-:Y:S05]  /*0590*/  BSYNC.RECONVERGENT B1 ;  /* 0x0000000000017941 */ /* 0x000fea0003800200 */
.L_x_2:
[----:B------:R-:W-:Y:S05]  /*05a0*/  @!P0 BRA `(.L_x_1) ;  /* 0x0000000400408947 */ /* 0x000fea0003800000 */
[----:B------:R-:W0:Y:S01]  /*05b0*/  LDC.64 R2, c[0x0][0x380] ;  /* 0x0000e000ff027b82 */ /* 0x000e220000000a00 */
[C---:B------:R-:W-:Y:S02]  /*05c0*/  IMAD.IADD R14, R12.reuse, 0x1, R11 ;  /* 0x000000010c0e7824 */ /* 0x040fe400078e020b */
[----:B------:R-:W-:Y:S02]  /*05d0*/  IMAD.SHL.U32 R15, R12, 0x4, RZ ;  /* 0x000000040c0f7824 */ /* 0x000fe400078e00ff */
[----:B------:R-:W-:-:S07]  /*05e0*/  IMAD.SHL.U32 R16, R14, 0x4, RZ ;  /* 0x000000040e107824 */ /* 0x000fce00078e00ff */
.L_x_4:
[----:B------:R-:W-:-:S04]  /*05f0*/  IADD3 R28, P0, P1, R12, UR10, R13 ;  /* 0x0000000a0c1c7c10 */ /* 0x000fc8000f91e00d */
[----:B------:R-:W-:-:S05]  /*0600*/  IADD3.X R29, PT, PT, RZ, UR11, R27, P0, P1 ;  /* 0x0000000bff1d7c10 */ /* 0x000fca00087e241b */
[----:B------:R-:W2:Y:S01]  /*0610*/  LDG.E.U8.CONSTANT R18, desc[UR6][R28.64] ;  /* 0x000000061c127981 */ /* 0x000ea2000c1e9100 */
[----:B0-----:R-:W-:-:S05]  /*0620*/  IMAD.WIDE.U32 R4, R15, 0x4, R2 ;  /* 0x000000040f047825 */ /* 0x001fca00078e0002 */
[----:B------:R-:W3:Y:S04]  /*0630*/  LDG.E.CONSTANT R21, desc[UR6][R4.64] ;  /* 0x0000000604157981 */ /* 0x000ee8000c1e9900 */
[----:B------:R-:W4:Y:S01]  /*0640*/  LDG.E.CONSTANT R20, desc[UR6][R4.64+0x4] ;  /* 0x0000040604147981 */ /* 0x000f22000c1e9900 */
[----:B------:R-:W-:-:S03]  /*0650*/  IADD3 R6, P0, P1, R14, UR10, R13 ;  /* 0x0000000a0e067c10 */ /* 0x000fc6000f91e00d */
[----:B------:R-:W5:Y:S01]  /*0660*/  LDG.E.CONSTANT R19, desc[UR6][R4.64+0x8] ;  /* 0x0000080604137981 */ /* 0x000f62000c1e9900 */
[----:B------:R-:W-:-:S03]  /*0670*/  IADD3.X R7, PT, PT, RZ, UR11, R27, P0, P1 ;  /* 0x0000000bff077c10 */ /* 0x000fc600087e241b */
[----:B------:R-:W5:Y:S04]  /*0680*/  LDG.E.CONSTANT R23, desc[UR6][R4.64+0xc] ;  /* 0x00000c0604177981 */ /* 0x000f68000c1e9900 */
[----:B------:R0:W5:Y:S01]  /*0690*/  LDG.E.U8.CONSTANT R6, desc[UR6][R6.64] ;  /* 0x0000000606067981 */ /* 0x000162000c1e9100 */
[----:B------:R-:W-:-:S05]  /*06a0*/  IMAD.WIDE.U32 R8, R16, 0x4, R2 ;  /* 0x0000000410087825 */ /* 0x000fca00078e0002 */
[----:B------:R-:W5:Y:S04]  /*06b0*/  LDG.E.CONSTANT R25, desc[UR6][R8.64] ;  /* 0x0000000608197981 */ /* 0x000f68000c1e9900 */
[----:B------:R-:W5:Y:S04]  /*06c0*/  LDG.E.CONSTANT R24, desc[UR6][R8.64+0x4] ;  /* 0x0000040608187981 */ /* 0x000f68000c1e9900 */
[----:B------:R-:W5:Y:S04]  /*06d0*/  LDG.E.CONSTANT R22, desc[UR6][R8.64+0x8] ;  /* 0x0000080608167981 */ /* 0x000f68000c1e9900 */
[----:B------:R4:W5:Y:S01]  /*06e0*/  LDG.E.CONSTANT R26, desc[UR6][R8.64+0xc] ;  /* 0x00000c06081a7981 */ /* 0x000962000c1e9900 */
[C---:B------:R-:W-:Y:S01]  /*06f0*/  IADD3 R12, PT, PT, R11.reuse, R12, R11 ;  /* 0x0000000c0b0c7210 */ /* 0x040fe20007ffe00b */
[----:B------:R-:W-:-:S02]  /*0700*/  IMAD R15, R11, 0x8, R15 ;  /* 0x000000080b0f7824 */ /* 0x000fc400078e020f */
[C---:B------:R-:W-:Y:S02]  /*0710*/  IMAD R14, R11.reuse, 0x2, R14 ;  /* 0x000000020b0e7824 */ /* 0x040fe400078e020e */
[----:B------:R-:W-:Y:S01]  /*0720*/  IMAD R16, R11, 0x8, R16 ;  /* 0x000000080b107824 */ /* 0x000fe200078e0210 */
[----:B--2---:R-:W-:-:S04]  /*0730*/  LOP3.LUT R28, R18, 0x3, RZ, 0xc0, !PT ;  /* 0x00000003121c7812 */ /* 0x004fc800078ec0ff */
[----:B------:R-:W-:Y:S02]  /*0740*/  ISETP.NE.AND P0, PT, R28, 0x2, PT ;  /* 0x000000021c00780c */ /* 0x000fe40003f05270 */
[----:B------:R-:W-:-:S04]  /*0750*/  SHF.R.U32.HI R29, RZ, 0x2, R18 ;  /* 0x00000002ff1d7819 */ /* 0x000fc80000011612 */
[----:B0-----:R-:W-:Y:S01]  /*0760*/  LOP3.LUT R7, R29, 0x3, RZ, 0xc0, !PT ;  /* 0x000000031d077812 */ /* 0x001fe200078ec0ff */
[----:B---3--:R-:W-:-:S03]  /*0770*/  FADD R5, R21, R17 ;  /* 0x0000001115057221 */ /* 0x008fc60000000000 */
[----:B------:R-:W-:Y:S02]  /*0780*/  ISETP.NE.AND P1, PT, R7, 0x2, PT ;  /* 0x000000020700780c */ /* 0x000fe40003f25270 */
[----:B------:R-:W-:Y:S01]  /*0790*/  SHF.R.U32.HI R4, RZ, 0x4, R18 ;  /* 0x00000004ff047819 */ /* 0x000fe20000011612 */
[----:B------:R-:W-:Y:S01]  /*07a0*/  @!P0 FADD R17, -R21, R17 ;  /* 0x0000001115118221 */ /* 0x000fe20000000100 */
[----:B------:R-:W-:Y:S02]  /*07b0*/  ISETP.NE.AND P0, PT, R28, 0x1, PT ;  /* 0x000000011c00780c */ /* 0x000fe40003f05270 */
[----:B------:R-:W-:Y:S02]  /*07c0*/  LOP3.LUT R4, R4, 0x3, RZ, 0xc0, !PT ;  /* 0x0000000304047812 */ /* 0x000fe400078ec0ff */
[----:B------:R-:W-:Y:S02]  /*07d0*/  FSEL R5, R5, R17, !P0 ;  /* 0x0000001105057208 */ /* 0x000fe40004000000 */
[----:B------:R-:W-:-:S03]  /*07e0*/  ISETP.NE.AND P2, PT, R4, 0x2, PT ;  /* 0x000000020400780c */ /* 0x000fc60003f45270 */
[C-C-:B----4-:R-:W-:Y:S01]  /*07f0*/  FADD R8, R20.reuse, R5.reuse ;  /* 0x0000000514087221 */ /* 0x150fe20000000000 */
[----:B------:R-:W-:Y:S01]  /*0800*/  @!P1 FADD R5, -R20, R5 ;  /* 0x0000000514059221 */ /* 0x000fe20000000100 */
[----:B------:R-:W-:Y:S02]  /*0810*/  SHF.R.U32.HI R18, RZ, 0x6, R18 ;  /* 0x00000006ff127819 */ /* 0x000fe40000011612 */
[----:B------:R-:W-:Y:S02]  /*0820*/  ISETP.NE.AND P0, PT, R7, 0x1, PT ;  /* 0x000000010700780c */ /* 0x000fe40003f05270 */
[----:B------:R-:W-:Y:S02]  /*0830*/  PRMT R7, R18, 0x9910, RZ ;  /* 0x0000991012077816 */ /* 0x000fe400000000ff */
[----:B------:R-:W-:Y:S02]  /*0840*/  FSEL R8, R8, R5, !P0 ;  /* 0x0000000508087208 */ /* 0x000fe40004000000 */
[----:B------:R-:W-:-:S03]  /*0850*/  ISETP.NE.AND P1, PT, R7, 0x2, PT ;  /* 0x000000020700780c */ /* 0x000fc60003f25270 */
[C-C-:B-----5:R-:W-:Y:S01]  /*0860*/  FADD R5, R19.reuse, R8.reuse ;  /* 0x0000000813057221 */ /* 0x160fe20000000000 */
[----:B------:R-:W-:Y:S01]  /*0870*/  @!P2 FADD R8, -R19, R8 ;  /* 0x000000081308a221 */ /* 0x000fe20000000100 */
[----:B------:R-:W-:Y:S02]  /*0880*/  ISETP.NE.AND P0, PT, R4, 0x1, PT ;  /* 0x000000010400780c */ /* 0x000fe40003f05270 */
[----:B------:R-:W-:Y:S02]  /*0890*/  LOP3.LUT R9, R6, 0x3, RZ, 0xc0, !PT ;  /* 0x0000000306097812 */ /* 0x000fe400078ec0ff */
[----:B------:R-:W-:Y:S02]  /*08a0*/  FSEL R8, R5, R8, !P0 ;  /* 0x0000000805087208 */ /* 0x000fe40004000000 */
[----:B------:R-:W-:-:S03]  /*08b0*/  ISETP.NE.AND P2, PT, R9, 0x2, PT ;  /* 0x000000020900780c */ /* 0x000fc60003f45270 */
[C-C-:B------:R-:W-:Y:S01]  /*08c0*/  FADD R5, R23.reuse, R8.reuse ;  /* 0x0000000817057221 */ /* 0x140fe20000000000 */
[----:B------:R-:W-:Y:S01]  /*08d0*/  @!P1 FADD R8, -R23, R8 ;  /* 0x0000000817089221 */ /* 0x000fe20000000100 */
[----:B------:R-:W-:Y:S02]  /*08e0*/  ISETP.NE.AND P0, PT, R7, 0x1, PT ;  /* 0x000000010700780c */ /* 0x000fe40003f05270 */
[----:B------:R-:W-:Y:S02]  /*08f0*/  SHF.R.U32.HI R4, RZ, 0x2, R6 ;  /* 0x00000002ff047819 */ /* 0x000fe40000011606 */
[----:B------:R-:W-:Y:S02]  /*0900*/  FSEL R8, R5, R8, !P0 ;  /* 0x0000000805087208 */ /* 0x000fe40004000000 */
[----:B------:R-:W-:-:S03]  /*0910*/  LOP3.LUT R4, R4, 0x3, RZ, 0xc0, !PT ;  /* 0x0000000304047812 */ /* 0x000fc600078ec0ff */
[--C-:B------:R-:W-:Y:S01]  /*0920*/  FADD R7, R8, R25.reuse ;  /* 0x0000001908077221 */ /* 0x100fe20000000000 */
[----:B------:R-:W-:Y:S01]  /*0930*/  ISETP.NE.AND P1, PT, R4, 0x2, PT ;  /* 0x000000020400780c */ /* 0x000fe20003f25270 */
[----:B------:R-:W-:Y:S01]  /*0940*/  @!P2 FADD R8, R8, -R25 ;  /* 0x800000190808a221 */ /* 0x000fe20000000000 */
[----:B------:R-:W-:Y:S02]  /*0950*/  ISETP.NE.AND P0, PT, R9, 0x1, PT ;  /* 0x000000010900780c */ /* 0x000fe40003f05270 */
[----:B------:R-:W-:Y:S02]  /*0960*/  SHF.R.U32.HI R5, RZ, 0x4, R6 ;  /* 0x00000004ff057819 */ /* 0x000fe40000011606 */
[----:B------:R-:W-:Y:S02]  /*0970*/  FSEL R7, R7, R8, !P0 ;  /* 0x0000000807077208 */ /* 0x000fe40004000000 */
[----:B------:R-:W-:-:S03]  /*0980*/  LOP3.LUT R5, R5, 0x3, RZ, 0xc0, !PT ;  /* 0x0000000305057812 */ /* 0x000fc600078ec0ff */
[C-C-:B------:R-:W-:Y:S01]  /*0990*/  FADD R8, R24.reuse, R7.reuse ;  /* 0x0000000718087221 */ /* 0x140fe20000000000 */
[----:B------:R-:W-:Y:S01]  /*09a0*/  ISETP.NE.AND P2, PT, R5, 0x2, PT ;  /* 0x000000020500780c */ /* 0x000fe20003f45270 */
[----:B------:R-:W-:Y:S01]  /*09b0*/  @!P1 FADD R7, -R24, R7 ;  /* 0x0000000718079221 */ /* 0x000fe20000000100 */
[----:B------:R-:W-:Y:S02]  /*09c0*/  SHF.R.U32.HI R6, RZ, 0x6, R6 ;  /* 0x00000006ff067819 */ /* 0x000fe40000011606 */
[----:B------:R-:W-:Y:S02]  /*09d0*/  ISETP.NE.AND P0, PT, R4, 0x1, PT ;  /* 0x000000010400780c */ /* 0x000fe40003f05270 */
[----:B------:R-:W-:Y:S02]  /*09e0*/  PRMT R6, R6, 0x9910, RZ ;  /* 0x0000991006067816 */ /* 0x000fe400000000ff */
[----:B------:R-:W-:Y:S02]  /*09f0*/  FSEL R7, R8, R7, !P0 ;  /* 0x0000000708077208 */ /* 0x000fe40004000000 */
[----:B------:R-:W-:-:S03]  /*0a00*/  ISETP.NE.AND P1, PT, R6, 0x2, PT ;  /* 0x000000020600780c */ /* 0x000fc60003f25270 */
[C-C-:B------:R-:W-:Y:S01]  /*0a10*/  FADD R4, R22.reuse, R7.reuse ;  /* 0x0000000716047221 */ /* 0x140fe20000000000 */
[----:B------:R-:W-:Y:S01]  /*0a20*/  @!P2 FADD R7, -R22, R7 ;  /* 0x000000071607a221 */ /* 0x000fe20000000100 */
[----:B------:R-:W-:Y:S02]  /*0a30*/  ISETP.NE.AND P0, PT, R5, 0x1, PT ;  /* 0x000000010500780c */ /* 0x000fe40003f05270 */
[----:B------:R-:W-:Y:S02]  /*0a40*/  ISETP.GE.AND P2, PT, R12, UR4, PT ;  /* 0x000000040c007c0c */ /* 0x000fe4000bf46270 */
[----:B------:R-:W-:Y:S02]  /*0a50*/  FSEL R7, R4, R7, !P0 ;  /* 0x0000000704077208 */ /* 0x000fe40004000000 */
[----:B------:R-:W-:-:S03]  /*0a60*/  ISETP.NE.AND P0, PT, R6, 0x1, PT ;  /* 0x000000010600780c */ /* 0x000fc60003f05270 */
[C-C-:B------:R-:W-:Y:S01]  /*0a70*/  FADD R4, R26.reuse, R7.reuse ;  /* 0x000000071a047221 */ /* 0x140fe20000000000 */
[----:B------:R-:W-:-:S05]  /*0a80*/  @!P1 FADD R7, -R26, R7 ;  /* 0x000000071a079221 */ /* 0x000fca0000000100 */
[----:B------:R-:W-:Y:S01]  /*0a90*/  FSEL R17, R4, R7, !P0 ;  /* 0x0000000704117208 */ /* 0x000fe20004000000 */
[----:B------:R-:W-:Y:S06]  /*0aa0*/  @!P2 BRA `(.L_x_4) ;  /* 0xfffffff800d0a947 */ /* 0x000fec000383ffff */
.L_x_1:
[----:B------:R-:W-:Y:S05]  /*0ab0*/  BSYNC.RECONVERGENT B0 ;  /* 0x0000000000007941 */ /* 0x000fea0003800200 */
.L_x_0:
[----:B------:R-:W0:Y:S01]  /*0ac0*/  SHFL.DOWN PT, R2, R17, 0x10, 0x1f ;  /* 0x0a001f0011027f89 */ /* 0x000e2200000e0000 */
[----:B------:R-:W1:Y:S02]  /*0ad0*/  LDCU UR5, c[0x0][0x360] ;  /* 0x00006c00ff0577ac */ /* 0x000e640008000800 */
[----:B-1----:R-:W-:Y:S01]  /*0ae0*/  USHF.R.U32.HI UR5, URZ, 0x5, UR5 ;  /* 0x00000005ff057899 */ /* 0x002fe20008011605 */
[----:B0-----:R-:W-:-:S05]  /*0af0*/  FADD R3, R2, R17 ;  /* 0x0000001102037221 */ /* 0x001fca0000000000 */
[----:B------:R-:W-:Y:S01]  /*0b00*/  ISETP.GE.U32.AND P1, PT, R10, UR5, PT ;  /* 0x000000050a007c0c */ /* 0x000fe2000bf26070 */
[----:B------:R-:W0:-:S12]  /*0b10*/  SHFL.DOWN PT, R2, R3, 0x8, 0x1f ;  /* 0x09001f0003027f89 */ /* 0x000e1800000e0000 */
[----:B------:R-:W1:Y:S01]  /*0b20*/  @!P1 S2R R9, SR_CgaCtaId ;  /* 0x0000000000099919 */ /* 0x000e620000008800 */
[----:B------:R-:W-:Y:S01]  /*0b30*/  @!P1 MOV R8, 0x400 ;  /* 0x0000040000089802 */ /* 0x000fe20000000f00 */
[----:B0-----:R-:W-:Y:S01]  /*0b40*/  FADD R4, R3, R2 ;  /* 0x0000000203047221 */ /* 0x001fe20000000000 */
[----:B------:R-:W-:-:S04]  /*0b50*/  LOP3.LUT P0, R2, R10, 0x1f, RZ, 0xc0, !PT ;  /* 0x0000001f0a027812 */ /* 0x000fc8000780c0ff */
[----:B------:R-:W0:Y:S09]  /*0b60*/  SHFL.DOWN PT, R5, R4, 0x4, 0x1f ;  /* 0x08801f0004057f89 */ /* 0x000e3200000e0000 */
[----:B------:R-:W2:Y:S01]  /*0b70*/  @!P0 S2R R7, SR_CgaCtaId ;  /* 0x0000000000078919 */ /* 0x000ea20000008800 */
[----:B-1----:R-:W-:Y:S01]  /*0b80*/  @!P1 LEA R9, R9, R8, 0x18 ;  /* 0x0000000809099211 */ /* 0x002fe200078ec0ff */
[----:B0-----:R-:W-:Y:S01]  /*0b90*/  FADD R5, R4, R5 ;  /* 0x0000000504057221 */ /* 0x001fe20000000000 */
[----:B------:R-:W-:-:S04]  /*0ba0*/  @!P0 MOV R4, 0x400 ;  /* 0x0000040000048802 */ /* 0x000fc80000000f00 */
[----:B------:R-:W0:Y:S01]  /*0bb0*/  SHFL.DOWN PT, R6, R5, 0x2, 0x1f ;  /* 0x08401f0005067f89 */ /* 0x000e2200000e0000 */
[----:B--2---:R-:W-:-:S04]  /*0bc0*/  @!P0 LEA R7, R7, R4, 0x18 ;  /* 0x0000000407078211 */ /* 0x004fc800078ec0ff */
[----:B------:R-:W-:Y:S01]  /*0bd0*/  @!P0 LEA.HI R7, R10, R7, RZ, 0x1d ;  /* 0x000000070a078211 */ /* 0x000fe200078fe8ff */
[----:B0-----:R-:W-:-:S05]  /*0be0*/  FADD R6, R5, R6 ;  /* 0x0000000605067221 */ /* 0x001fca0000000000 */
[----:B------:R-:W0:Y:S02]  /*0bf0*/  SHFL.DOWN PT, R3, R6, 0x1, 0x1f ;  /* 0x08201f0006037f89 */ /* 0x000e2400000e0000 */
[----:B0-----:R-:W-:Y:S01]  /*0c00*/  FADD R4, R6, R3 ;  /* 0x0000000306047221 */ /* 0x001fe20000000000 */
[----:B------:R-:W-:Y:S02]  /*0c10*/  @!P1 IMAD R3, R2, 0x4, R9 ;  /* 0x0000000402039824 */ /* 0x000fe400078e0209 */
[----:B------:R-:W-:Y:S02]  /*0c20*/  IMAD.MOV.U32 R2, RZ, RZ, RZ ;  /* 0x000000ffff027224 */ /* 0x000fe400078e00ff */
[----:B------:R0:W-:Y:S01]  /*0c30*/  @!P0 STS [R7], R4 ;  /* 0x0000000407008388 */ /* 0x0001e20000000800 */
[----:B------:R-:W-:Y:S01]  /*0c40*/  BAR.SYNC.DEFER_BLOCKING 0x0 ;  /* 0x0000000000007b1d */ /* 0x000fe20000010000 */
[----:B------:R-:W-:-:S05]  /*0c50*/  ISETP.GT.U32.AND P0, PT, R10, 0x1f, PT ;  /* 0x0000001f0a00780c */ /* 0x000fca0003f04070 */
[----:B------:R0:W1:Y:S08]  /*0c60*/  @!P1 LDS R2, [R3] ;  /* 0x0000000003029984 */ /* 0x0000700000000800 */
[----:B0-----:R-:W-:Y:S05]  /*0c70*/  @P0 EXIT ;  /* 0x000000000000094d */ /* 0x001fea0003800000 */
[----:B-1----:R-:W0:Y:S01]  /*0c80*/  SHFL.DOWN PT, R3, R2, 0x10, 0x1f ;  /* 0x0a001f0002037f89 */ /* 0x002e2200000e0000 */
[----:B------:R-:W-:Y:S01]  /*0c90*/  ISETP.NE.AND P0, PT, R10, RZ, PT ;  /* 0x000000ff0a00720c */ /* 0x000fe20003f05270 */
[----:B0-----:R-:W-:-:S05]  /*0ca0*/  FADD R3, R3, R2 ;  /* 0x0000000203037221 */ /* 0x001fca0000000000 */
[----:B------:R-:W0:Y:S02]  /*0cb0*/  SHFL.DOWN PT, R4, R3, 0x8, 0x1f ;  /* 0x09001f0003047f89 */ /* 0x000e2400000e0000 */
[----:B0-----:R-:W-:-:S05]  /*0cc0*/  FADD R4, R3, R4 ;  /* 0x0000000403047221 */ /* 0x001fca0000000000 */
[----:B------:R-:W0:Y:S02]  /*0cd0*/  SHFL.DOWN PT, R5, R4, 0x4, 0x1f ;  /* 0x08801f0004057f89 */ /* 0x000e2400000e0000 */
[----:B0-----:R-:W-:-:S05]  /*0ce0*/  FADD R5, R4, R5 ;  /* 0x0000000504057221 */ /* 0x001fca0000000000 */
[----:B------:R-:W0:Y:S02]  /*0cf0*/  SHFL.DOWN PT, R6, R5, 0x2, 0x1f ;  /* 0x08401f0005067f89 */ /* 0x000e2400000e0000 */
[----:B0-----:R-:W-:-:S05]  /*0d00*/  FADD R6, R5, R6 ;  /* 0x0000000605067221 */ /* 0x001fca0000000000 */
[----:B------:R0:W1:Y:S01]  /*0d10*/  SHFL.DOWN PT, R7, R6, 0x1, 0x1f ;  /* 0x08201f0006077f89 */ /* 0x00006200000e0000 */
[----:B------:R-:W-:Y:S05]  /*0d20*/  @P0 EXIT ;  /* 0x000000000000094d */ /* 0x000fea0003800000 */
[----:B------:R-:W2:Y:S01]  /*0d30*/  LDC.64 R2, c[0x0][0x390] ;  /* 0x0000e400ff027b82 */ /* 0x000ea20000000a00 */
[----:B------:R-:W3:Y:S01]  /*0d40*/  LDCU UR4, c[0x0][0x3a0] ;  /* 0x00007400ff0477ac */ /* 0x000ee20008000800 */
[----:B-1----:R-:W-:-:S04]  /*0d50*/  FADD R5, R6, R7 ;  /* 0x0000000706057221 */ /* 0x002fc80000000000 */
[----:B---3--:R-:W-:Y:S01]  /*0d60*/  FMUL R5, R5, UR4 ;  /* 0x0000000405057c20 */ /* 0x008fe20008400000 */
[----:B--2---:R-:W-:-:S05]  /*0d70*/  IMAD.WIDE.U32 R2, R0, 0x4, R2 ;  /* 0x0000000400027825 */ /* 0x004fca00078e0002 */
[----:B------:R-:W-:Y:S01]  /*0d80*/  STG.E desc[UR6][R2.64], R5 ;  /* 0x0000000502007986 */ /* 0x000fe2000c101906 */
[----:B------:R-:W-:Y:S05]  /*0d90*/  EXIT ;  /* 0x000000000000794d */ /* 0x000fea0003800000 */
.L_x_5:
[----:B------:R-:W-:-:S00]  /*0da0*/  BRA `(.L_x_5) ;  /* 0xfffffffc00fc7947 */ /* 0x000fc0000383ffff */
[----:B------:R-:W-:-:S00]  /*0db0*/  NOP ;  /* 0x0000000000007918 */ /* 0x000fc00000000000 */
        /* <DEDUP_REMOVED lines=12> */
.L_x_7:


//--------------------- .text.pack_32_2           --------------------------
	.section	.text.pack_32_2,"ax",@progbits
	.align	128
        .global         pack_32_2
        .type           pack_32_2,@function
        .size           pack_32_2,(.L_x_8 - pack_32_2)
        .other          pack_32_2,@"STO_CUDA_ENTRY STV_DEFAULT"
pack_32_2:
.text.pack_32_2:
[----:B------:R-:W-:Y:S01]  /*0000*/  LDC R1, c[0x0][0x37c] ;  /* 0x0000df00ff017b82 */ /* 0x000fe20000000800 */
[----:B------:R-:W0:Y:S07]  /*0010*/  S2R R3, SR_TID.X ;  /* 0x0000000000037919 */ /* 0x000e2e0000002100 */
[----:B------:R-:W0:Y:S01]  /*0020*/  S2UR UR4, SR_CTAID.X ;  /* 0x00000000000479c3 */ /* 0x000e220000002500 */
[----:B------:R-:W1:Y:S07]  /*0030*/  LDCU UR5, c[0x0][0x390] ;  /* 0x00007200ff0577ac */ /* 0x000e6e0008000800 */
[----:B------:R-:W0:Y:S02]  /*0040*/  LDC R0, c[0x0][0x360] ;  /* 0x0000d800ff007b82 */ /* 0x000e240000000800 */
[----:B0-----:R-:W-:-:S05]  /*0050*/  IMAD R0, R0, UR4, R3 ;  /* 0x0000000400007c24 */ /* 0x001fca000f8e0203 */
[----:B-1----:R-:W-:-:S13]  /*0060*/  ISETP.GE.AND P0, PT, R0, UR5, PT ;  /* 0x0000000500007c0c */ /* 0x002fda000bf06270 */
[----:B------:R-:W-:Y:S05]  /*0070*/  @P0 EXIT ;  /* 0x000000000000094d */ /* 0x000fea0003800000 */
[----:B------:R-:W0:Y:S01]  /*0080*/  LDC.64 R2, c[0x0][0x380] ;  /* 0x0000e000ff027b82 */ /* 0x000e220000000a00 */
[----:B------:R-:W1:Y:S01]  /*0090*/  LDCU.64 UR4, c[0x0][0x358] ;  /* 0x00006b00ff0477ac */ /* 0x000e620008000a00 */
[----:B------:R-:W-:Y:S01]  /*00a0*/  IMAD.SHL.U32 R5, R0, 0x4, RZ ;  /* 0x0000000400057824 */ /* 0x000fe200078e00ff */
[----:B------:R-:W2:Y:S03]  /*00b0*/  LDCU.64 UR6, c[0x0][0x388] ;  /* 0x00007100ff0677ac */ /* 0x000ea60008000a00 */
[----:B0-----:R-:W-:-:S05]  /*00c0*/  IMAD.WIDE R2, R5, 0x4, R2 ;  /* 0x0000000405027825 */ /* 0x001fca00078e0202 */
[----:B-1----:R-:W3:Y:S04]  /*00d0*/  LDG.E.CONSTANT R7, desc[UR4][R2.64] ;  /* 0x0000000402077981 */ /* 0x002ee8000c1e9900 */
[----:B------:R-:W4:Y:S04]  /*00e0*/  LDG.E.CONSTANT R4, desc[UR4][R2.64+0x4] ;  /* 0x0000040402047981 */ /* 0x000f28000c1e9900 */
[----:B------:R-:W5:Y:S04]  /*00f0*/  LDG.E.CONSTANT R5, desc[UR4][R2.64+0x8] ;  /* 0x0000080402057981 */ /* 0x000f68000c1e9900 */
[----:B------:R-:W2:Y:S01]  /*0100*/  LDG.E.CONSTANT R6, desc[UR4][R2.64+0xc] ;  /* 0x00000c0402067981 */ /* 0x000ea2000c1e9900 */
[----:B---3--:R-:W-:-:S02]  /*0110*/  FSETP.GEU.AND P6, PT, R7, -0.5, PT ;  /* 0xbf0000000700780b */ /* 0x008fc40003fce000 */
[----:B------:R-:W-:Y:S02]  /*0120*/  FSETP.GT.AND P0, PT, R7, 0.5, PT ;  /* 0x3f0000000700780b */ /* 0x000fe40003f04000 */
[C---:B----4-:R-:W-:Y:S02]  /*0130*/  FSETP.GEU.AND P2, PT, R4.reuse, -0.5, PT ;  /* 0xbf0000000400780b */ /* 0x050fe40003f4e000 */
[----:B------:R-:W-:Y:S02]  /*0140*/  FSETP.GT.AND P1, PT, R4, 0.5, PT ;  /* 0x3f0000000400780b */ /* 0x000fe40003f24000 */
[C---:B-----5:R-:W-:Y:S02]  /*0150*/  FSETP.GEU.AND P4, PT, R5.reuse, -0.5, PT ;  /* 0xbf0000000500780b */ /* 0x060fe40003f8e000 */
[----:B------:R-:W-:Y:S02]  /*0160*/  FSETP.GT.AND P3, PT, R5, 0.5, PT ;  /* 0x3f0000000500780b */ /* 0x000fe40003f64000 */
[----:B--2---:R-:W-:-:S02]  /*0170*/  FSETP.GEU.AND P5, PT, R6, -0.5, PT ;  /* 0xbf0000000600780b */ /* 0x004fc40003fae000 */
[----:B------:R-:W-:Y:S02]  /*0180*/  SEL R4, RZ, 0x2, P6 ;  /* 0x00000002ff047807 */ /* 0x000fe40003000000 */
[----:B------:R-:W-:Y:S02]  /*0190*/  SEL R2, RZ, 0x8, P2 ;  /* 0x00000008ff027807 */ /* 0x000fe40001000000 */
[----:B------:R-:W-:Y:S02]  /*01a0*/  SEL R5, RZ, 0x20, P4 ;  /* 0x00000020ff057807 */ /* 0x000fe40002000000 */
[----:B------:R-:W-:Y:S02]  /*01b0*/  FSETP.GT.AND P6, PT, R6, 0.5, PT ;  /* 0x3f0000000600780b */ /* 0x000fe40003fc4000 */
[----:B------:R-:W-:Y:S02]  /*01c0*/  SEL R6, RZ, 0xff80, P5 ;  /* 0x0000ff80ff067807 */ /* 0x000fe40002800000 */
[----:B------:R-:W-:-:S02]  /*01d0*/  SEL R4, R4, 0x1, !P0 ;  /* 0x0000000104047807 */ /* 0x000fc40004000000 */
[----:B------:R-:W-:Y:S02]  /*01e0*/  SEL R3, R2, 0x4, !P1 ;  /* 0x0000000402037807 */ /* 0x000fe40004800000 */
[----:B------:R-:W-:Y:S02]  /*01f0*/  SEL R5, R5, 0x10, !P3 ;  /* 0x0000001005057807 */ /* 0x000fe40005800000 */
[----:B------:R-:W-:Y:S02]  /*0200*/  SEL R7, R6, 0x40, !P6 ;  /* 0x0000004006077807 */ /* 0x000fe40007000000 */
[----:B------:R-:W-:Y:S02]  /*0210*/  IADD3 R4, PT, PT, R5, R4, R3 ;  /* 0x0000000405047210 */ /* 0x000fe40007ffe003 */
[----:B------:R-:W-:-:S03]  /*0220*/  IADD3 R2, P0, PT, R0, UR6, RZ ;  /* 0x0000000600027c10 */ /* 0x000fc6000ff1e0ff */
[----:B------:R-:W-:Y:S01]  /*0230*/  IMAD.IADD R7, R4, 0x1, R7 ;  /* 0x0000000104077824 */ /* 0x000fe200078e0207 */
[----:B------:R-:W-:-:S05]  /*0240*/  LEA.HI.X.SX32 R3, R0, UR7, 0x1, P0 ;  /* 0x0000000700037c11 */ /* 0x000fca00080f0eff */
[----:B------:R-:W-:Y:S01]  /*0250*/  STG.E.U8 desc[UR4][R2.64], R7 ;  /* 0x0000000702007986 */ /* 0x000fe2000c101104 */
[----:B------:R-:W-:Y:S05]  /*0260*/  EXIT ;  /* 0x000000000000794d */ /* 0x000fea0003800000 */
.L_x_6:
        /* <DEDUP_REMOVED lines=9> */
.L_x_8:


//--------------------- .nv.shared.bitnet_gemv_fused --------------------------
	.section	.nv.shared.bitnet_gemv_fused,"aw",@nobits
	.sectionflags	@""
	.align	4
.nv.shared.bitnet_gemv_fused:
	.zero		1152


//--------------------- .nv.shared.reserved.0     --------------------------
	.section	.nv.shared.reserved.0,"aw",@nobits
	.weak		__nv_reservedSMEM_offset_0_alias
	.size		__nv_reservedSMEM_offset_0_alias, 0, 64
	.other		__nv_reservedSMEM_offset_0_alias,@"STO_CUDA_RESERVED_SHARED STV_DEFAULT"
__nv_reservedSMEM_offset_0_alias:
	.zero		0
	.zero		64


//--------------------- .nv.constant0.bitnet_gemv_fused --------------------------
	.section	.nv.constant0.bitnet_gemv_fused,"a",@progbits
	.sectionflags	@""
	.align	4
.nv.constant0.bitnet_gemv_fused:
	.zero		932


//--------------------- .nv.constant0.pack_32_2   --------------------------
	.section	.nv.constant0.pack_32_2,"a",@progbits
	.sectionflags	@""
	.align	4
.nv.constant0.pack_32_2:
	.zero		916


//--------------------- SYMBOLS --------------------------

	.type		.nv.reservedSmem.offset0,@object
	.size		.nv.reservedSmem.offset0,0x4
	.type		.nv.reservedSmem.cap,@object
	.size		.nv.reservedSmem.cap,0x4
